//
// Generated by NVIDIA NVVM Compiler
//
// Compiler Build ID: CL-36424714
// Cuda compilation tools, release 13.0, V13.0.88
// Based on NVVM 20.0.0
//

.version 9.0
.target sm_100
.address_size 64

	// .globl	_Z4loraPfS_S_iii
// _ZZ4loraPfS_S_iiiE4Asub has been demoted
// _ZZ4loraPfS_S_iiiE4Bsub has been demoted

.visible .entry _Z4loraPfS_S_iii(
	.param .u64 .ptr .align 1 _Z4loraPfS_S_iii_param_0,
	.param .u64 .ptr .align 1 _Z4loraPfS_S_iii_param_1,
	.param .u64 .ptr .align 1 _Z4loraPfS_S_iii_param_2,
	.param .u32 _Z4loraPfS_S_iii_param_3,
	.param .u32 _Z4loraPfS_S_iii_param_4,
	.param .u32 _Z4loraPfS_S_iii_param_5
)
{
	.reg .pred 	%p<19>;
	.reg .b32 	%r<90>;
	.reg .b32 	%f<72>;
	.reg .b64 	%rd<25>;
	// demoted variable
	.shared .align 4 .b8 _ZZ4loraPfS_S_iiiE4Asub[4];
	// demoted variable
	.shared .align 4 .b8 _ZZ4loraPfS_S_iiiE4Bsub[4];
	ld.param.u64 	%rd6, [_Z4loraPfS_S_iii_param_0];
	ld.param.u64 	%rd7, [_Z4loraPfS_S_iii_param_1];
	ld.param.u32 	%r55, [_Z4loraPfS_S_iii_param_3];
	ld.param.u32 	%r56, [_Z4loraPfS_S_iii_param_4];
	ld.param.u32 	%r54, [_Z4loraPfS_S_iii_param_5];
	cvta.to.global.u64 	%rd1, %rd7;
	cvta.to.global.u64 	%rd2, %rd6;
	mov.u32 	%r57, %ctaid.y;
	mov.u32 	%r1, %tid.y;
	add.s32 	%r2, %r57, %r1;
	mov.u32 	%r58, %ctaid.x;
	mov.u32 	%r3, %tid.x;
	add.s32 	%r59, %r58, %r3;
	setp.ge.s32 	%p1, %r2, %r55;
	setp.ge.s32 	%p2, %r59, %r56;
	or.pred  	%p3, %p1, %p2;
	@%p3 bra 	$L__BB0_29;
	setp.lt.s32 	%p4, %r56, 1;
	mov.f32 	%f71, 0f00000000;
	@%p4 bra 	$L__BB0_28;
	shl.b32 	%r61, %r1, 2;
	mov.u32 	%r62, _ZZ4loraPfS_S_iiiE4Asub;
	add.s32 	%r5, %r62, %r61;
	shl.b32 	%r63, %r3, 2;
	add.s32 	%r6, %r5, %r63;
	mul.lo.s32 	%r7, %r54, %r2;
	mov.u32 	%r64, _ZZ4loraPfS_S_iiiE4Bsub;
	add.s32 	%r9, %r64, %r63;
	add.s32 	%r8, %r9, %r61;
	and.b32  	%r10, %r56, 3;
	setp.lt.u32 	%p5, %r56, 4;
	mov.f32 	%f71, 0f00000000;
	mov.b32 	%r84, 0;
	@%p5 bra 	$L__BB0_21;
	and.b32  	%r65, %r56, 2147483644;
	neg.s32 	%r83, %r65;
	add.s32 	%r82, %r1, 3;
	mul.lo.s32 	%r66, %r1, %r56;
	add.s32 	%r67, %r66, %r56;
	add.s32 	%r81, %r59, %r67;
	add.s32 	%r68, %r1, 2;
	mad.lo.s32 	%r80, %r56, %r68, %r59;
	mad.lo.s32 	%r79, %r56, %r82, %r59;
	add.s32 	%r78, %r59, %r66;
	add.s32 	%r77, %r3, 3;
	add.s32 	%r76, %r3, %r7;
	mov.f32 	%f71, 0f00000000;
$L__BB0_4:
	mul.wide.s32 	%rd8, %r76, 4;
	add.s64 	%rd9, %rd2, %rd8;
	add.s64 	%rd3, %rd9, 8;
	add.s32 	%r27, %r77, -2;
	add.s32 	%r69, %r77, -3;
	setp.ge.s32 	%p6, %r69, %r54;
	mov.f32 	%f58, 0f00000000;
	@%p6 bra 	$L__BB0_6;
	ld.global.f32 	%f58, [%rd3+-8];
$L__BB0_6:
	st.shared.f32 	[%r6], %f58;
	add.s32 	%r70, %r82, -3;
	setp.ge.s32 	%p7, %r70, %r54;
	mov.f32 	%f59, 0f00000000;
	@%p7 bra 	$L__BB0_8;
	mul.wide.s32 	%rd10, %r78, 4;
	add.s64 	%rd11, %rd1, %rd10;
	ld.global.f32 	%f59, [%rd11];
$L__BB0_8:
	st.shared.f32 	[%r8], %f59;
	bar.sync 	0;
	ld.shared.f32 	%f38, [%r5];
	ld.shared.f32 	%f39, [%r9];
	fma.rn.f32 	%f6, %f38, %f39, %f71;
	bar.sync 	0;
	setp.ge.s32 	%p8, %r27, %r54;
	mov.f32 	%f60, 0f00000000;
	@%p8 bra 	$L__BB0_10;
	ld.global.f32 	%f60, [%rd3+-4];
$L__BB0_10:
	st.shared.f32 	[%r6], %f60;
	add.s32 	%r71, %r82, -2;
	setp.ge.s32 	%p9, %r71, %r54;
	mov.f32 	%f61, 0f00000000;
	@%p9 bra 	$L__BB0_12;
	mul.wide.s32 	%rd12, %r81, 4;
	add.s64 	%rd13, %rd1, %rd12;
	ld.global.f32 	%f61, [%rd13];
$L__BB0_12:
	st.shared.f32 	[%r8], %f61;
	bar.sync 	0;
	ld.shared.f32 	%f42, [%r5];
	ld.shared.f32 	%f43, [%r9];
	fma.rn.f32 	%f11, %f42, %f43, %f6;
	bar.sync 	0;
	add.s32 	%r72, %r27, 1;
	setp.ge.s32 	%p10, %r72, %r54;
	mov.f32 	%f62, 0f00000000;
	@%p10 bra 	$L__BB0_14;
	ld.global.f32 	%f62, [%rd3];
$L__BB0_14:
	st.shared.f32 	[%r6], %f62;
	add.s32 	%r73, %r82, -1;
	setp.ge.s32 	%p11, %r73, %r54;
	mov.f32 	%f63, 0f00000000;
	@%p11 bra 	$L__BB0_16;
	mul.wide.s32 	%rd14, %r80, 4;
	add.s64 	%rd15, %rd1, %rd14;
	ld.global.f32 	%f63, [%rd15];
$L__BB0_16:
	st.shared.f32 	[%r8], %f63;
	bar.sync 	0;
	ld.shared.f32 	%f46, [%r5];
	ld.shared.f32 	%f47, [%r9];
	fma.rn.f32 	%f16, %f46, %f47, %f11;
	bar.sync 	0;
	setp.ge.s32 	%p12, %r77, %r54;
	mov.f32 	%f64, 0f00000000;
	@%p12 bra 	$L__BB0_18;
	ld.global.f32 	%f64, [%rd3+4];
$L__BB0_18:
	st.shared.f32 	[%r6], %f64;
	setp.ge.s32 	%p13, %r82, %r54;
	mov.f32 	%f65, 0f00000000;
	@%p13 bra 	$L__BB0_20;
	mul.wide.s32 	%rd16, %r79, 4;
	add.s64 	%rd17, %rd1, %rd16;
	ld.global.f32 	%f65, [%rd17];
$L__BB0_20:
	and.b32  	%r84, %r56, 2147483644;
	st.shared.f32 	[%r8], %f65;
	bar.sync 	0;
	ld.shared.f32 	%f49, [%r5];
	ld.shared.f32 	%f50, [%r9];
	fma.rn.f32 	%f71, %f49, %f50, %f16;
	bar.sync 	0;
	add.s32 	%r83, %r83, 4;
	add.s32 	%r82, %r82, 4;
	shl.b32 	%r74, %r56, 2;
	add.s32 	%r81, %r81, %r74;
	add.s32 	%r80, %r80, %r74;
	add.s32 	%r79, %r79, %r74;
	add.s32 	%r78, %r78, %r74;
	add.s32 	%r77, %r77, 4;
	add.s32 	%r76, %r76, 4;
	setp.ne.s32 	%p14, %r83, 0;
	@%p14 bra 	$L__BB0_4;
$L__BB0_21:
	setp.eq.s32 	%p15, %r10, 0;
	@%p15 bra 	$L__BB0_28;
	add.s32 	%r88, %r1, %r84;
	mad.lo.s32 	%r89, %r56, %r88, %r59;
	add.s32 	%r86, %r3, %r84;
	add.s32 	%r87, %r86, %r7;
	neg.s32 	%r85, %r10;
$L__BB0_23:
	.pragma "nounroll";
	mul.wide.s32 	%rd18, %r87, 4;
	add.s64 	%rd4, %rd2, %rd18;
	setp.ge.s32 	%p16, %r86, %r54;
	mov.f32 	%f69, 0f00000000;
	@%p16 bra 	$L__BB0_25;
	ld.global.f32 	%f69, [%rd4];
$L__BB0_25:
	st.shared.f32 	[%r6], %f69;
	setp.ge.s32 	%p17, %r88, %r54;
	mov.f32 	%f70, 0f00000000;
	@%p17 bra 	$L__BB0_27;
	mul.wide.s32 	%rd19, %r89, 4;
	add.s64 	%rd20, %rd1, %rd19;
	ld.global.f32 	%f70, [%rd20];
$L__BB0_27:
	st.shared.f32 	[%r8], %f70;
	bar.sync 	0;
	ld.shared.f32 	%f53, [%r5];
	ld.shared.f32 	%f54, [%r9];
	fma.rn.f32 	%f71, %f53, %f54, %f71;
	bar.sync 	0;
	add.s32 	%r89, %r89, %r56;
	add.s32 	%r88, %r88, 1;
	add.s32 	%r87, %r87, 1;
	add.s32 	%r86, %r86, 1;
	add.s32 	%r85, %r85, 1;
	setp.ne.s32 	%p18, %r85, 0;
	@%p18 bra 	$L__BB0_23;
$L__BB0_28:
	ld.param.u64 	%rd24, [_Z4loraPfS_S_iii_param_2];
	mad.lo.s32 	%r75, %r56, %r2, %r59;
	cvta.to.global.u64 	%rd21, %rd24;
	mul.wide.s32 	%rd22, %r75, 4;
	add.s64 	%rd23, %rd21, %rd22;
	ld.global.f32 	%f55, [%rd23];
	add.f32 	%f56, %f71, %f55;
	st.global.f32 	[%rd23], %f56;
$L__BB0_29:
	ret;

}


// ===== COMPILED SASS (sm_100) =====

	.target	sm_100

	.elftype	@"ET_EXEC"


//--------------------- .note.nv.tkinfo           --------------------------
	.section	.note.nv.tkinfo,"",@"SHT_NOTE"
	.sectionflags	@"SHF_NOTE_NV_TKINFO"
	.tkinfo
        /*0018*/ 	.word	0x00000002
        /*0030*/ 	.string	""
        /*0030*/ 	.string	"ptxas"
        /*0030*/ 	.string	"Cuda compilation tools, release 13.0, V13.0.88"
        /*0030*/ 	.string	"Build cuda_13.0.r13.0/compiler.36424714_0"
        /*0030*/ 	.string	"-arch sm_100 -m 64 "



//--------------------- .note.nv.cuinfo           --------------------------
	.section	.note.nv.cuinfo,"",@"SHT_NOTE"
	.sectionflags	@"SHF_NOTE_NV_CUINFO"
        /*0018*/ 	.short	0x0002
        /*001a*/ 	.short	0x0064
        /*001c*/ 	.short	0x0082
	.zero		2


//--------------------- .nv.info                  --------------------------
	.section	.nv.info,"",@"SHT_CUDA_INFO"
	.align	4


	//----- nvinfo : EIATTR_REGCOUNT
	.align		4
        /*0000*/ 	.byte	0x04, 0x2f
        /*0002*/ 	.short	(.L_1 - .L_0)
	.align		4
.L_0:
        /*0004*/ 	.word	index@(_Z4loraPfS_S_iii)
        /*0008*/ 	.word	0x00000020


	//----- nvinfo : EIATTR_FRAME_SIZE
	.align		4
.L_1:
        /*000c*/ 	.byte	0x04, 0x11
        /*000e*/ 	.short	(.L_3 - .L_2)
	.align		4
.L_2:
        /*0010*/ 	.word	index@(_Z4loraPfS_S_iii)
        /*0014*/ 	.word	0x00000000


	//----- nvinfo : EIATTR_MIN_STACK_SIZE
	.align		4
.L_3:
        /*0018*/ 	.byte	0x04, 0x12
        /*001a*/ 	.short	(.L_5 - .L_4)
	.align		4
.L_4:
        /*001c*/ 	.word	index@(_Z4loraPfS_S_iii)
        /*0020*/ 	.word	0x00000000
.L_5:


//--------------------- .nv.compat                --------------------------
	.section	.nv.compat,"",@"SHT_CUDA_COMPAT_INFO"
	.align	4
        /*0000*/ 	.byte	0x02, 0x09, 0x00, 0x00, 0x02, 0x02, 0x01, 0x00, 0x02, 0x05, 0x05, 0x00, 0x03, 0x07, 0x01, 0x01
        /*0010*/ 	.byte	0x02, 0x03, 0x00, 0x00, 0x02, 0x06, 0x01, 0x00, 0x04, 0x0b, 0x08, 0x00, 0x09, 0x00, 0x00, 0x00
        /*0020*/ 	.byte	0x00, 0x00, 0x00, 0x00


//--------------------- .nv.info._Z4loraPfS_S_iii --------------------------
	.section	.nv.info._Z4loraPfS_S_iii,"",@"SHT_CUDA_INFO"
	.sectionflags	@""
	.align	4


	//----- nvinfo : EIATTR_CUDA_API_VERSION
	.align		4
        /*0000*/ 	.byte	0x04, 0x37
        /*0002*/ 	.short	(.L_7 - .L_6)
.L_6:
        /*0004*/ 	.word	0x00000082


	//----- nvinfo : EIATTR_KPARAM_INFO
	.align		4
.L_7:
        /*0008*/ 	.byte	0x04, 0x17
        /*000a*/ 	.short	(.L_9 - .L_8)
.L_8:
        /*000c*/ 	.word	0x00000000
        /*0010*/ 	.short	0x0005
        /*0012*/ 	.short	0x0020
        /*0014*/ 	.byte	0x00, 0xf0, 0x11, 0x00


	//----- nvinfo : EIATTR_KPARAM_INFO
	.align		4
.L_9:
        /*0018*/ 	.byte	0x04, 0x17
        /*001a*/ 	.short	(.L_11 - .L_10)
.L_10:
        /*001c*/ 	.word	0x00000000
        /*0020*/ 	.short	0x0004
        /*0022*/ 	.short	0x001c
        /*0024*/ 	.byte	0x00, 0xf0, 0x11, 0x00


	//----- nvinfo : EIATTR_KPARAM_INFO
	.align		4
.L_11:
        /*0028*/ 	.byte	0x04, 0x17
        /*002a*/ 	.short	(.L_13 - .L_12)
.L_12:
        /*002c*/ 	.word	0x00000000
        /*0030*/ 	.short	0x0003
        /*0032*/ 	.short	0x0018
        /*0034*/ 	.byte	0x00, 0xf0, 0x11, 0x00


	//----- nvinfo : EIATTR_KPARAM_INFO
	.align		4
.L_13:
        /*0038*/ 	.byte	0x04, 0x17
        /*003a*/ 	.short	(.L_15 - .L_14)
.L_14:
        /*003c*/ 	.word	0x00000000
        /*0040*/ 	.short	0x0002
        /*0042*/ 	.short	0x0010
        /*0044*/ 	.byte	0x00, 0xf5, 0x21, 0x00


	//----- nvinfo : EIATTR_KPARAM_INFO
	.align		4
.L_15:
        /*0048*/ 	.byte	0x04, 0x17
        /*004a*/ 	.short	(.L_17 - .L_16)
.L_16:
        /*004c*/ 	.word	0x00000000
        /*0050*/ 	.short	0x0001
        /*0052*/ 	.short	0x0008
        /*0054*/ 	.byte	0x00, 0xf5, 0x21, 0x00


	//----- nvinfo : EIATTR_KPARAM_INFO
	.align		4
.L_17:
        /*0058*/ 	.byte	0x04, 0x17
        /*005a*/ 	.short	(.L_19 - .L_18)
.L_18:
        /*005c*/ 	.word	0x00000000
        /*0060*/ 	.short	0x0000
        /*0062*/ 	.short	0x0000
        /*0064*/ 	.byte	0x00, 0xf5, 0x21, 0x00


	//----- nvinfo : EIATTR_SPARSE_MMA_MASK
	.align		4
.L_19:
        /*0068*/ 	.byte	0x03, 0x50
        /*006a*/ 	.short	0x0000


	//----- nvinfo : EIATTR_MAXREG_COUNT
	.align		4
        /*006c*/ 	.byte	0x03, 0x1b
        /*006e*/ 	.short	0x00ff


	//----- nvinfo : EIATTR_NUM_BARRIERS
	.align		4
        /*0070*/ 	.byte	0x02, 0x4c
        /*0072*/ 	.byte	0x01
	.zero		1


	//----- nvinfo : EIATTR_MERCURY_ISA_VERSION
	.align		4
        /*0074*/ 	.byte	0x03, 0x5f
        /*0076*/ 	.short	0x0101


	//----- nvinfo : EIATTR_VRC_CTA_INIT_COUNT
	.align		4
        /*0078*/ 	.byte	0x02, 0x4a
	.zero		1
	.zero		1


	//----- nvinfo : EIATTR_EXIT_INSTR_OFFSETS
	.align		4
        /*007c*/ 	.byte	0x04, 0x1c
        /*007e*/ 	.short	(.L_21 - .L_20)


	//   ....[0]....
.L_20:
        /*0080*/ 	.word	0x000000b0


	//   ....[1]....
        /*0084*/ 	.word	0x00000a20


	//----- nvinfo : EIATTR_CBANK_PARAM_SIZE
	.align		4
.L_21:
        /*0088*/ 	.byte	0x03, 0x19
        /*008a*/ 	.short	0x0024


	//----- nvinfo : EIATTR_PARAM_CBANK
	.align		4
        /*008c*/ 	.byte	0x04, 0x0a
        /*008e*/ 	.short	(.L_23 - .L_22)
	.align		4
.L_22:
        /*0090*/ 	.word	index@(.nv.constant0._Z4loraPfS_S_iii)
        /*0094*/ 	.short	0x0380
        /*0096*/ 	.short	0x0024


	//----- nvinfo : EIATTR_SW_WAR
	.align		4
.L_23:
        /*0098*/ 	.byte	0x04, 0x36
        /*009a*/ 	.short	(.L_25 - .L_24)
.L_24:
        /*009c*/ 	.word	0x00000008
.L_25:


//--------------------- .nv.callgraph             --------------------------
	.section	.nv.callgraph,"",@"SHT_CUDA_CALLGRAPH"
	.align	4
	.sectionentsize	8
	.align		4
        /*0000*/ 	.word	0x00000000
	.align		4
        /*0004*/ 	.word	0xffffffff
	.align		4
        /*0008*/ 	.word	0x00000000
	.align		4
        /*000c*/ 	.word	0xfffffffe
	.align		4
        /*0010*/ 	.word	0x00000000
	.align		4
        /*0014*/ 	.word	0xfffffffd
	.align		4
        /*0018*/ 	.word	0x00000000
	.align		4
        /*001c*/ 	.word	0xfffffffc


//--------------------- .text._Z4loraPfS_S_iii    --------------------------
	.section	.text._Z4loraPfS_S_iii,"ax",@progbits
	.align	128
        .global         _Z4loraPfS_S_iii
        .type           _Z4loraPfS_S_iii,@function
        .size           _Z4loraPfS_S_iii,(.L_x_5 - _Z4loraPfS_S_iii)
        .other          _Z4loraPfS_S_iii,@"STO_CUDA_ENTRY STV_DEFAULT"
_Z4loraPfS_S_iii:
.text._Z4loraPfS_S_iii:
[----:B------:R-:W-:Y:S01]  /*0000*/  LDC R1, c[0x0][0x37c] ;  /* 0x0000df00ff017b82 */ /* 0x000fe20000000800 */
[----:B------:R-:W0:Y:S07]  /*0010*/  S2R R0, SR_TID.X ;  /* 0x0000000000007919 */ /* 0x000e2e0000002100 */
[----:B------:R-:W0:Y:S01]  /*0020*/  S2UR UR5, SR_CTAID.X ;  /* 0x00000000000579c3 */ /* 0x000e220000002500 */
[----:B------:R-:W1:Y:S01]  /*0030*/  LDCU.64 UR6, c[0x0][0x398] ;  /* 0x00007300ff0677ac */ /* 0x000e620008000a00 */
[----:B------:R-:W2:Y:S06]  /*0040*/  S2R R2, SR_TID.Y ;  /* 0x0000000000027919 */ /* 0x000eac0000002200 */
[----:B------:R-:W2:Y:S01]  /*0050*/  S2UR UR4, SR_CTAID.Y ;  /* 0x00000000000479c3 */ /* 0x000ea20000002600 */
[----:B-1----:R-:W-:-:S02]  /*0060*/  IMAD.U32 R14, RZ, RZ, UR7 ;  /* 0x00000007ff0e7e24 */ /* 0x002fc4000f8e00ff */
[----:B0-----:R-:W-:Y:S01]  /*0070*/  VIADD R3, R0, UR5 ;  /* 0x0000000500037c36 */ /* 0x001fe20008000000 */
[----:B--2---:R-:W-:-:S04]  /*0080*/  IADD3 R5, PT, PT, R2, UR4, RZ ;  /* 0x0000000402057c10 */ /* 0x004fc8000fffe0ff */
[----:B------:R-:W-:-:S04]  /*0090*/  ISETP.GE.AND P0, PT, R3, R14, PT ;  /* 0x0000000e0300720c */ /* 0x000fc80003f06270 */
[----:B------:R-:W-:-:S13]  /*00a0*/  ISETP.GE.OR P0, PT, R5, UR6, P0 ;  /* 0x0000000605007c0c */ /* 0x000fda0008706670 */
[----:B------:R-:W-:Y:S05]  /*00b0*/  @P0 EXIT ;  /* 0x000000000000094d */ /* 0x000fea0003800000 */
[----:B------:R-:W-:Y:S01]  /*00c0*/  ISETP.GE.AND P0, PT, R14, 0x1, PT ;  /* 0x000000010e00780c */ /* 0x000fe20003f06270 */
[----:B------:R-:W0:Y:S01]  /*00d0*/  LDCU.64 UR8, c[0x0][0x358] ;  /* 0x00006b00ff0877ac */ /* 0x000e220008000a00 */
[----:B------:R-:W-:-:S11]  /*00e0*/  IMAD.MOV.U32 R4, RZ, RZ, RZ ;  /* 0x000000ffff047224 */ /* 0x000fd600078e00ff */
[----:B------:R-:W-:Y:S05]  /*00f0*/  @!P0 BRA `(.L_x_0) ;  /* 0x0000000800308947 */ /* 0x000fea0003800000 */
[----:B------:R-:W1:Y:S01]  /*0100*/  S2UR UR6, SR_CgaCtaId ;  /* 0x00000000000679c3 */ /* 0x000e620000008800 */
[----:B------:R-:W-:Y:S01]  /*0110*/  UMOV UR4, 0x400 ;  /* 0x0000040000047882 */ /* 0x000fe20000000000 */
[C---:B------:R-:W-:Y:S01]  /*0120*/  ISETP.GE.U32.AND P0, PT, R14.reuse, 0x4, PT ;  /* 0x000000040e00780c */ /* 0x040fe20003f06070 */
[----:B------:R-:W-:Y:S01]  /*0130*/  UIADD3 UR5, UPT, UPT, UR4, 0x4, URZ ;  /* 0x0000000404057890 */ /* 0x000fe2000fffe0ff */
[----:B------:R-:W-:Y:S01]  /*0140*/  HFMA2 R4, -RZ, RZ, 0, 0 ;  /* 0x00000000ff047431 */ /* 0x000fe200000001ff */
[----:B------:R-:W-:Y:S01]  /*0150*/  LOP3.LUT R7, R14, 0x3, RZ, 0xc0, !PT ;  /* 0x000000030e077812 */ /* 0x000fe200078ec0ff */
[----:B------:R-:W-:Y:S01]  /*0160*/  IMAD.MOV.U32 R15, RZ, RZ, RZ ;  /* 0x000000ffff0f7224 */ /* 0x000fe200078e00ff */
[----:B-1----:R-:W-:Y:S02]  /*0170*/  ULEA UR5, UR6, UR5, 0x18 ;  /* 0x0000000506057291 */ /* 0x002fe4000f8ec0ff */
[----:B------:R-:W-:-:S04]  /*0180*/  ULEA UR4, UR6, UR4, 0x18 ;  /* 0x0000000406047291 */ /* 0x000fc8000f8ec0ff */
[----:B------:R-:W-:Y:S02]  /*0190*/  LEA R11, R0, UR5, 0x2 ;  /* 0x00000005000b7c11 */ /* 0x000fe4000f8e10ff */
[----:B------:R-:W-:-:S03]  /*01a0*/  LEA R9, R2, UR4, 0x2 ;  /* 0x0000000402097c11 */ /* 0x000fc6000f8e10ff */
[----:B------:R-:W-:Y:S01]  /*01b0*/  IMAD R10, R2, 0x4, R11 ;  /* 0x00000004020a7824 */ /* 0x000fe200078e020b */
[----:B------:R-:W-:Y:S01]  /*01c0*/  LEA R8, R0, R9, 0x2 ;  /* 0x0000000900087211 */ /* 0x000fe200078e10ff */
[----:B------:R-:W-:Y:S06]  /*01d0*/  @!P0 BRA `(.L_x_1) ;  /* 0x00000004006c8947 */ /* 0x000fec0003800000 */
[----:B------:R-:W1:Y:S01]  /*01e0*/  LDCU UR4, c[0x0][0x3a0] ;  /* 0x00007400ff0477ac */ /* 0x000e620008000800 */
[CC--:B------:R-:W-:Y:S01]  /*01f0*/  IMAD R24, R2.reuse, R14.reuse, R14 ;  /* 0x0000000e02187224 */ /* 0x0c0fe200078e020e */
[C---:B------:R-:W-:Y:S01]  /*0200*/  IADD3 R23, PT, PT, R2.reuse, 0x2, RZ ;  /* 0x0000000202177810 */ /* 0x040fe20007ffe0ff */
[----:B------:R-:W-:Y:S01]  /*0210*/  VIADD R6, R2, 0x3 ;  /* 0x0000000302067836 */ /* 0x000fe20000000000 */
[----:B------:R-:W-:Y:S01]  /*0220*/  LOP3.LUT R12, R14, 0x7ffffffc, RZ, 0xc0, !PT ;  /* 0x7ffffffc0e0c7812 */ /* 0x000fe200078ec0ff */
[--C-:B------:R-:W-:Y:S01]  /*0230*/  IMAD R22, R2, R14, R3.reuse ;  /* 0x0000000e02167224 */ /* 0x100fe200078e0203 */
[----:B------:R-:W-:Y:S01]  /*0240*/  IADD3 R13, PT, PT, R0, 0x3, RZ ;  /* 0x00000003000d7810 */ /* 0x000fe20007ffe0ff */
[----:B------:R-:W-:Y:S01]  /*0250*/  IMAD.MOV.U32 R4, RZ, RZ, RZ ;  /* 0x000000ffff047224 */ /* 0x000fe200078e00ff */
[----:B------:R-:W-:Y:S01]  /*0260*/  IADD3 R24, PT, PT, R3, R24, RZ ;  /* 0x0000001803187210 */ /* 0x000fe20007ffe0ff */
[-CC-:B------:R-:W-:Y:S01]  /*0270*/  IMAD R23, R23, R14.reuse, R3.reuse ;  /* 0x0000000e17177224 */ /* 0x180fe200078e0203 */
[----:B------:R-:W2:Y:S01]  /*0280*/  LDCU UR5, c[0x0][0x3a0] ;  /* 0x00007400ff0577ac */ /* 0x000ea20008000800 */
[----:B------:R-:W-:-:S02]  /*0290*/  IMAD R25, R6, R14, R3 ;  /* 0x0000000e06197224 */ /* 0x000fc400078e0203 */
[----:B------:R-:W-:Y:S02]  /*02a0*/  IMAD.MOV R20, RZ, RZ, -R12 ;  /* 0x000000ffff147224 */ /* 0x000fe400078e0a0c */
[----:B-1----:R-:W-:-:S07]  /*02b0*/  IMAD R21, R5, UR4, R0 ;  /* 0x0000000405157c24 */ /* 0x002fce000f8e0200 */
.L_x_2:
[----:B------:R-:W-:Y:S01]  /*02c0*/  IADD3 R14, PT, PT, R6, -0x3, RZ ;  /* 0xfffffffd060e7810 */ /* 0x000fe20007ffe0ff */
[----:B------:R-:W-:Y:S01]  /*02d0*/  VIADD R18, R13, 0xfffffffd ;  /* 0xfffffffd0d127836 */ /* 0x000fe20000000000 */
[----:B------:R-:W-:Y:S02]  /*02e0*/  MOV R27, RZ ;  /* 0x000000ff001b7202 */ /* 0x000fe40000000f00 */
[----:B------:R-:W-:Y:S02]  /*02f0*/  CS2R R28, SRZ ;  /* 0x00000000001c7805 */ /* 0x000fe4000001ff00 */
[----:B--2---:R-:W-:Y:S02]  /*0300*/  ISETP.GE.AND P1, PT, R14, UR5, PT ;  /* 0x000000050e007c0c */ /* 0x004fe4000bf26270 */
[----:B------:R-:W1:Y:S01]  /*0310*/  LDC.64 R14, c[0x0][0x380] ;  /* 0x0000e000ff0e7b82 */ /* 0x000e620000000a00 */
[----:B------:R-:W-:-:S10]  /*0320*/  ISETP.GE.AND P0, PT, R18, UR5, PT ;  /* 0x0000000512007c0c */ /* 0x000fd4000bf06270 */
[----:B------:R-:W2:Y:S01]  /*0330*/  @!P1 LDC.64 R16, c[0x0][0x388] ;  /* 0x0000e200ff109b82 */ /* 0x000ea20000000a00 */
[----:B-1----:R-:W-:-:S05]  /*0340*/  IMAD.WIDE R14, R21, 0x4, R14 ;  /* 0x00000004150e7825 */ /* 0x002fca00078e020e */
[----:B0-----:R-:W3:Y:S01]  /*0350*/  @!P0 LDG.E R27, desc[UR8][R14.64] ;  /* 0x000000080e1b8981 */ /* 0x001ee2000c1e1900 */
[----:B--2---:R-:W-:-:S05]  /*0360*/  @!P1 IMAD.WIDE R16, R22, 0x4, R16 ;  /* 0x0000000416109825 */ /* 0x004fca00078e0210 */
[----:B------:R0:W2:Y:S01]  /*0370*/  @!P1 LDG.E R29, desc[UR8][R16.64] ;  /* 0x00000008101d9981 */ /* 0x0000a2000c1e1900 */
[----:B------:R-:W-:-:S05]  /*0380*/  VIADD R18, R13, 0xfffffffe ;  /* 0xfffffffe0d127836 */ /* 0x000fca0000000000 */
[----:B------:R-:W-:Y:S02]  /*0390*/  ISETP.GE.AND P0, PT, R18, UR5, PT ;  /* 0x0000000512007c0c */ /* 0x000fe4000bf06270 */
[----:B0-----:R-:W-:Y:S01]  /*03a0*/  IADD3 R16, PT, PT, R6, -0x2, RZ ;  /* 0xfffffffe06107810 */ /* 0x001fe20007ffe0ff */
[----:B---3--:R0:W-:Y:S04]  /*03b0*/  STS [R8], R27 ;  /* 0x0000001b08007388 */ /* 0x0081e80000000800 */
[----:B--2---:R-:W-:Y:S01]  /*03c0*/  STS [R10], R29 ;  /* 0x0000001d0a007388 */ /* 0x004fe20000000800 */
[----:B------:R-:W-:Y:S06]  /*03d0*/  BAR.SYNC.DEFER_BLOCKING 0x0 ;  /* 0x0000000000007b1d */ /* 0x000fec0000010000 */
[----:B------:R-:W-:Y:S04]  /*03e0*/  LDS R19, [R9] ;  /* 0x0000000009137984 */ /* 0x000fe80000000800 */
[----:B------:R-:W1:Y:S01]  /*03f0*/  LDS R18, [R11] ;  /* 0x000000000b127984 */ /* 0x000e620000000800 */
[----:B------:R-:W-:Y:S06]  /*0400*/  BAR.SYNC.DEFER_BLOCKING 0x0 ;  /* 0x0000000000007b1d */ /* 0x000fec0000010000 */
[----:B------:R-:W2:Y:S01]  /*0410*/  @!P0 LDG.E R28, desc[UR8][R14.64+0x4] ;  /* 0x000004080e1c8981 */ /* 0x000ea2000c1e1900 */
[----:B------:R-:W-:-:S13]  /*0420*/  ISETP.GE.AND P0, PT, R16, UR5, PT ;  /* 0x0000000510007c0c */ /* 0x000fda000bf06270 */
[----:B------:R-:W3:Y:S01]  /*0430*/  @!P0 LDC.64 R16, c[0x0][0x388] ;  /* 0x0000e200ff108b82 */ /* 0x000ee20000000a00 */
[----:B0-----:R-:W-:Y:S02]  /*0440*/  IMAD.MOV.U32 R27, RZ, RZ, RZ ;  /* 0x000000ffff1b7224 */ /* 0x001fe400078e00ff */
[----:B---3--:R-:W-:-:S05]  /*0450*/  @!P0 IMAD.WIDE R16, R24, 0x4, R16 ;  /* 0x0000000418108825 */ /* 0x008fca00078e0210 */
[----:B------:R0:W3:Y:S01]  /*0460*/  @!P0 LDG.E R27, desc[UR8][R16.64] ;  /* 0x00000008101b8981 */ /* 0x0000e2000c1e1900 */
[----:B------:R-:W-:-:S04]  /*0470*/  IADD3 R26, PT, PT, R13, -0x1, RZ ;  /* 0xffffffff0d1a7810 */ /* 0x000fc80007ffe0ff */
[----:B------:R-:W-:Y:S01]  /*0480*/  ISETP.GE.AND P0, PT, R26, UR5, PT ;  /* 0x000000051a007c0c */ /* 0x000fe2000bf06270 */
[----:B0-----:R-:W-:Y:S01]  /*0490*/  VIADD R16, R6, 0xffffffff ;  /* 0xffffffff06107836 */ /* 0x001fe20000000000 */
[----:B--2---:R0:W-:Y:S04]  /*04a0*/  STS [R8], R28 ;  /* 0x0000001c08007388 */ /* 0x0041e80000000800 */
[----:B---3--:R-:W-:Y:S01]  /*04b0*/  STS [R10], R27 ;  /* 0x0000001b0a007388 */ /* 0x008fe20000000800 */
[----:B------:R-:W-:Y:S01]  /*04c0*/  BAR.SYNC.DEFER_BLOCKING 0x0 ;  /* 0x0000000000007b1d */ /* 0x000fe20000010000 */
[----:B0-----:R-:W-:-:S05]  /*04d0*/  CS2R R28, SRZ ;  /* 0x00000000001c7805 */ /* 0x001fca000001ff00 */
[----:B------:R-:W-:Y:S04]  /*04e0*/  LDS R27, [R9] ;  /* 0x00000000091b7984 */ /* 0x000fe80000000800 */
[----:B------:R-:W0:Y:S01]  /*04f0*/  LDS R26, [R11] ;  /* 0x000000000b1a7984 */ /* 0x000e220000000800 */
[----:B------:R-:W-:Y:S06]  /*0500*/  BAR.SYNC.DEFER_BLOCKING 0x0 ;  /* 0x0000000000007b1d */ /* 0x000fec0000010000 */
[----:B------:R-:W2:Y:S01]  /*0510*/  @!P0 LDG.E R29, desc[UR8][R14.64+0x8] ;  /* 0x000008080e1d8981 */ /* 0x000ea2000c1e1900 */
[----:B------:R-:W-:-:S13]  /*0520*/  ISETP.GE.AND P0, PT, R16, UR5, PT ;  /* 0x0000000510007c0c */ /* 0x000fda000bf06270 */
[----:B------:R-:W3:Y:S02]  /*0530*/  @!P0 LDC.64 R16, c[0x0][0x388] ;  /* 0x0000e200ff108b82 */ /* 0x000ee40000000a00 */
[----:B---3--:R-:W-:-:S05]  /*0540*/  @!P0 IMAD.WIDE R16, R23, 0x4, R16 ;  /* 0x0000000417108825 */ /* 0x008fca00078e0210 */
[----:B------:R3:W4:Y:S01]  /*0550*/  @!P0 LDG.E R28, desc[UR8][R16.64] ;  /* 0x00000008101c8981 */ /* 0x000722000c1e1900 */
[----:B------:R-:W-:Y:S02]  /*0560*/  ISETP.GE.AND P0, PT, R13, UR5, PT ;  /* 0x000000050d007c0c */ /* 0x000fe4000bf06270 */
[----:B---3--:R-:W-:Y:S01]  /*0570*/  CS2R R16, SRZ ;  /* 0x0000000000107805 */ /* 0x008fe2000001ff00 */
[----:B-1----:R-:W-:Y:S01]  /*0580*/  FFMA R4, R19, R18, R4 ;  /* 0x0000001213047223 */ /* 0x002fe20000000004 */
[----:B--2---:R-:W-:Y:S04]  /*0590*/  STS [R8], R29 ;  /* 0x0000001d08007388 */ /* 0x004fe80000000800 */
[----:B----4-:R-:W-:Y:S01]  /*05a0*/  STS [R10], R28 ;  /* 0x0000001c0a007388 */ /* 0x010fe20000000800 */
[----:B------:R-:W-:Y:S06]  /*05b0*/  BAR.SYNC.DEFER_BLOCKING 0x0 ;  /* 0x0000000000007b1d */ /* 0x000fec0000010000 */
[----:B------:R-:W-:Y:S04]  /*05c0*/  LDS R28, [R9] ;  /* 0x00000000091c7984 */ /* 0x000fe80000000800 */
[----:B------:R-:W1:Y:S01]  /*05d0*/  LDS R29, [R11] ;  /* 0x000000000b1d7984 */ /* 0x000e620000000800 */
[----:B------:R-:W-:Y:S06]  /*05e0*/  BAR.SYNC.DEFER_BLOCKING 0x0 ;  /* 0x0000000000007b1d */ /* 0x000fec0000010000 */
[----:B------:R2:W3:Y:S01]  /*05f0*/  @!P0 LDG.E R17, desc[UR8][R14.64+0xc] ;  /* 0x00000c080e118981 */ /* 0x0004e2000c1e1900 */
[----:B------:R-:W-:-:S02]  /*0600*/  ISETP.GE.AND P0, PT, R6, UR5, PT ;  /* 0x0000000506007c0c */ /* 0x000fc4000bf06270 */
[----:B------:R-:W-:Y:S01]  /*0610*/  IADD3 R20, PT, PT, R20, 0x4, RZ ;  /* 0x0000000414147810 */ /* 0x000fe20007ffe0ff */
[----:B--2---:R-:W2:Y:S10]  /*0620*/  LDC R14, c[0x0][0x39c] ;  /* 0x0000e700ff0e7b82 */ /* 0x004eb40000000800 */
[----:B------:R-:W4:Y:S02]  /*0630*/  @!P0 LDC.64 R18, c[0x0][0x388] ;  /* 0x0000e200ff128b82 */ /* 0x000f240000000a00 */
[----:B----4-:R-:W-:-:S05]  /*0640*/  @!P0 IMAD.WIDE R18, R25, 0x4, R18 ;  /* 0x0000000419128825 */ /* 0x010fca00078e0212 */
[----:B------:R-:W4:Y:S01]  /*0650*/  @!P0 LDG.E R16, desc[UR8][R18.64] ;  /* 0x0000000812108981 */ /* 0x000f22000c1e1900 */
[----:B------:R-:W-:Y:S01]  /*0660*/  ISETP.NE.AND P0, PT, R20, RZ, PT ;  /* 0x000000ff1400720c */ /* 0x000fe20003f05270 */
[----:B0-----:R-:W-:-:S04]  /*0670*/  FFMA R27, R27, R26, R4 ;  /* 0x0000001a1b1b7223 */ /* 0x001fc80000000004 */
[----:B-1----:R-:W-:Y:S01]  /*0680*/  FFMA R28, R28, R29, R27 ;  /* 0x0000001d1c1c7223 */ /* 0x002fe2000000001b */
[----:B------:R-:W-:Y:S01]  /*0690*/  VIADD R6, R6, 0x4 ;  /* 0x0000000406067836 */ /* 0x000fe20000000000 */
[----:B------:R-:W-:Y:S01]  /*06a0*/  IADD3 R13, PT, PT, R13, 0x4, RZ ;  /* 0x000000040d0d7810 */ /* 0x000fe20007ffe0ff */
[----:B------:R-:W-:Y:S01]  /*06b0*/  VIADD R21, R21, 0x4 ;  /* 0x0000000415157836 */ /* 0x000fe20000000000 */
[C---:B--2---:R-:W-:Y:S01]  /*06c0*/  LEA R25, R14.reuse, R25, 0x2 ;  /* 0x000000190e197211 */ /* 0x044fe200078e10ff */
[C---:B------:R-:W-:Y:S01]  /*06d0*/  IMAD R24, R14.reuse, 0x4, R24 ;  /* 0x000000040e187824 */ /* 0x040fe200078e0218 */
[C---:B------:R-:W-:Y:S01]  /*06e0*/  LEA R23, R14.reuse, R23, 0x2 ;  /* 0x000000170e177211 */ /* 0x040fe200078e10ff */
[----:B------:R-:W-:Y:S01]  /*06f0*/  IMAD R22, R14, 0x4, R22 ;  /* 0x000000040e167824 */ /* 0x000fe200078e0216 */
[----:B---3--:R-:W-:Y:S04]  /*0700*/  STS [R8], R17 ;  /* 0x0000001108007388 */ /* 0x008fe80000000800 */
[----:B----4-:R-:W-:Y:S01]  /*0710*/  STS [R10], R16 ;  /* 0x000000100a007388 */ /* 0x010fe20000000800 */
[----:B------:R-:W-:Y:S06]  /*0720*/  BAR.SYNC.DEFER_BLOCKING 0x0 ;  /* 0x0000000000007b1d */ /* 0x000fec0000010000 */
[----:B------:R-:W-:Y:S04]  /*0730*/  LDS R15, [R9] ;  /* 0x00000000090f7984 */ /* 0x000fe80000000800 */
[----:B------:R-:W0:Y:S02]  /*0740*/  LDS R18, [R11] ;  /* 0x000000000b127984 */ /* 0x000e240000000800 */
[----:B0-----:R-:W-:Y:S01]  /*0750*/  FFMA R4, R15, R18, R28 ;  /* 0x000000120f047223 */ /* 0x001fe2000000001c */
[----:B------:R-:W-:Y:S06]  /*0760*/  BAR.SYNC.DEFER_BLOCKING 0x0 ;  /* 0x0000000000007b1d */ /* 0x000fec0000010000 */
[----:B------:R-:W-:Y:S05]  /*0770*/  @P0 BRA `(.L_x_2) ;  /* 0xfffffff800d00947 */ /* 0x000fea000383ffff */
[----:B------:R-:W-:-:S07]  /*0780*/  MOV R15, R12 ;  /* 0x0000000c000f7202 */ /* 0x000fce0000000f00 */
.L_x_1:
[----:B------:R-:W-:-:S13]  /*0790*/  ISETP.NE.AND P0, PT, R7, RZ, PT ;  /* 0x000000ff0700720c */ /* 0x000fda0003f05270 */
[----:B------:R-:W-:Y:S05]  /*07a0*/  @!P0 BRA `(.L_x_0) ;  /* 0x0000000000848947 */ /* 0x000fea0003800000 */
[----:B------:R-:W1:Y:S01]  /*07b0*/  LDC R18, c[0x0][0x39c] ;  /* 0x0000e700ff127b82 */ /* 0x000e620000000800 */
[----:B------:R-:W2:Y:S01]  /*07c0*/  LDCU UR4, c[0x0][0x3a0] ;  /* 0x00007400ff0477ac */ /* 0x000ea20008000800 */
[----:B------:R-:W-:Y:S01]  /*07d0*/  IADD3 R0, PT, PT, R0, R15, RZ ;  /* 0x0000000f00007210 */ /* 0x000fe20007ffe0ff */
[----:B------:R-:W-:Y:S02]  /*07e0*/  IMAD.IADD R2, R2, 0x1, R15 ;  /* 0x0000000102027824 */ /* 0x000fe400078e020f */
[----:B------:R-:W-:Y:S01]  /*07f0*/  IMAD.MOV R20, RZ, RZ, -R7 ;  /* 0x000000ffff147224 */ /* 0x000fe200078e0a07 */
[----:B------:R-:W3:Y:S01]  /*0800*/  LDCU UR5, c[0x0][0x3a0] ;  /* 0x00007400ff0577ac */ /* 0x000ee20008000800 */
[----:B------:R-:W-:Y:S01]  /*0810*/  IMAD R19, R2, R14, R3 ;  /* 0x0000000e02137224 */ /* 0x000fe200078e0203 */
[----:B------:R-:W4:Y:S01]  /*0820*/  LDC.64 R12, c[0x0][0x380] ;  /* 0x0000e000ff0c7b82 */ /* 0x000f220000000a00 */
[----:B--2---:R-:W-:-:S07]  /*0830*/  IMAD R21, R5, UR4, R0 ;  /* 0x0000000405157c24 */ /* 0x004fce000f8e0200 */
.L_x_3:
[----:B---3--:R-:W-:Y:S01]  /*0840*/  ISETP.GE.AND P1, PT, R2, UR5, PT ;  /* 0x0000000502007c0c */ /* 0x008fe2000bf26270 */
[----:B------:R-:W-:Y:S01]  /*0850*/  HFMA2 R23, -RZ, RZ, 0, 0 ;  /* 0x00000000ff177431 */ /* 0x000fe200000001ff */
[----:B------:R-:W-:Y:S01]  /*0860*/  ISETP.GE.AND P0, PT, R0, UR5, PT ;  /* 0x0000000500007c0c */ /* 0x000fe2000bf06270 */
[----:B------:R-:W-:Y:S02]  /*0870*/  IMAD.MOV.U32 R25, RZ, RZ, RZ ;  /* 0x000000ffff197224 */ /* 0x000fe400078e00ff */
[----:B----4-:R-:W-:-:S08]  /*0880*/  IMAD.WIDE R6, R21, 0x4, R12 ;  /* 0x0000000415067825 */ /* 0x010fd000078e020c */
[----:B------:R-:W2:Y:S02]  /*0890*/  @!P1 LDC.64 R14, c[0x0][0x388] ;  /* 0x0000e200ff0e9b82 */ /* 0x000ea40000000a00 */
[----:B0-----:R-:W3:Y:S01]  /*08a0*/  @!P0 LDG.E R23, desc[UR8][R6.64] ;  /* 0x0000000806178981 */ /* 0x001ee2000c1e1900 */
[----:B--2---:R-:W-:-:S05]  /*08b0*/  @!P1 IMAD.WIDE R16, R19, 0x4, R14 ;  /* 0x0000000413109825 */ /* 0x004fca00078e020e */
[----:B------:R-:W2:Y:S01]  /*08c0*/  @!P1 LDG.E R25, desc[UR8][R16.64] ;  /* 0x0000000810199981 */ /* 0x000ea2000c1e1900 */
[----:B------:R-:W-:-:S04]  /*08d0*/  IADD3 R20, PT, PT, R20, 0x1, RZ ;  /* 0x0000000114147810 */ /* 0x000fc80007ffe0ff */
[----:B------:R-:W-:Y:S01]  /*08e0*/  ISETP.NE.AND P0, PT, R20, RZ, PT ;  /* 0x000000ff1400720c */ /* 0x000fe20003f05270 */
[----:B------:R-:W-:Y:S01]  /*08f0*/  VIADD R21, R21, 0x1 ;  /* 0x0000000115157836 */ /* 0x000fe20000000000 */
[----:B------:R-:W-:Y:S02]  /*0900*/  IADD3 R2, PT, PT, R2, 0x1, RZ ;  /* 0x0000000102027810 */ /* 0x000fe40007ffe0ff */
[----:B------:R-:W-:Y:S01]  /*0910*/  IADD3 R0, PT, PT, R0, 0x1, RZ ;  /* 0x0000000100007810 */ /* 0x000fe20007ffe0ff */
[----:B---3--:R-:W-:Y:S04]  /*0920*/  STS [R8], R23 ;  /* 0x0000001708007388 */ /* 0x008fe80000000800 */
[----:B--2---:R-:W-:Y:S01]  /*0930*/  STS [R10], R25 ;  /* 0x000000190a007388 */ /* 0x004fe20000000800 */
[----:B------:R-:W-:Y:S06]  /*0940*/  BAR.SYNC.DEFER_BLOCKING 0x0 ;  /* 0x0000000000007b1d */ /* 0x000fec0000010000 */
[----:B------:R-:W-:Y:S04]  /*0950*/  LDS R15, [R9] ;  /* 0x00000000090f7984 */ /* 0x000fe80000000800 */
[----:B------:R-:W0:Y:S02]  /*0960*/  LDS R14, [R11] ;  /* 0x000000000b0e7984 */ /* 0x000e240000000800 */
[----:B0-----:R-:W-:Y:S01]  /*0970*/  FFMA R4, R15, R14, R4 ;  /* 0x0000000e0f047223 */ /* 0x001fe20000000004 */
[----:B-1----:R-:W-:-:S04]  /*0980*/  IMAD.MOV.U32 R14, RZ, RZ, R18 ;  /* 0x000000ffff0e7224 */ /* 0x002fc800078e0012 */
[----:B------:R-:W-:Y:S01]  /*0990*/  IMAD.IADD R19, R19, 0x1, R14 ;  /* 0x0000000113137824 */ /* 0x000fe200078e020e */
[----:B------:R-:W-:Y:S06]  /*09a0*/  BAR.SYNC.DEFER_BLOCKING 0x0 ;  /* 0x0000000000007b1d */ /* 0x000fec0000010000 */
[----:B------:R-:W-:Y:S05]  /*09b0*/  @P0 BRA `(.L_x_3) ;  /* 0xfffffffc00a00947 */ /* 0x000fea000383ffff */
.L_x_0:
[----:B------:R-:W1:Y:S01]  /*09c0*/  LDC.64 R6, c[0x0][0x390] ;  /* 0x0000e400ff067b82 */ /* 0x000e620000000a00 */
[----:B------:R-:W-:-:S04]  /*09d0*/  IMAD R3, R5, R14, R3 ;  /* 0x0000000e05037224 */ /* 0x000fc800078e0203 */
[----:B-1----:R-:W-:-:S05]  /*09e0*/  IMAD.WIDE R2, R3, 0x4, R6 ;  /* 0x0000000403027825 */ /* 0x002fca00078e0206 */
[----:B0-----:R-:W2:Y:S02]  /*09f0*/  LDG.E R5, desc[UR8][R2.64] ;  /* 0x0000000802057981 */ /* 0x001ea4000c1e1900 */
[----:B--2---:R-:W-:-:S05]  /*0a00*/  FADD R5, R5, R4 ;  /* 0x0000000405057221 */ /* 0x004fca0000000000 */
[----:B------:R-:W-:Y:S01]  /*0a10*/  STG.E desc[UR8][R2.64], R5 ;  /* 0x0000000502007986 */ /* 0x000fe2000c101908 */
[----:B------:R-:W-:Y:S05]  /*0a20*/  EXIT ;  /* 0x000000000000794d */ /* 0x000fea0003800000 */
.L_x_4:
[----:B------:R-:W-:-:S00]  /*0a30*/  BRA `(.L_x_4) ;  /* 0xfffffffc00fc7947 */ /* 0x000fc0000383ffff */
[----:B------:R-:W-:-:S00]  /*0a40*/  NOP ;  /* 0x0000000000007918 */ /* 0x000fc00000000000 */
        /* <DEDUP_REMOVED lines=11> */
.L_x_5:


//--------------------- .nv.shared._Z4loraPfS_S_iii --------------------------
	.section	.nv.shared._Z4loraPfS_S_iii,"aw",@nobits
	.sectionflags	@""
	.align	4
.nv.shared._Z4loraPfS_S_iii:
	.zero		1032


//--------------------- .nv.shared.reserved.0     --------------------------
	.section	.nv.shared.reserved.0,"aw",@nobits
	.weak		__nv_reservedSMEM_offset_0_alias
	.size		__nv_reservedSMEM_offset_0_alias, 0, 64
	.other		__nv_reservedSMEM_offset_0_alias,@"STO_CUDA_RESERVED_SHARED STV_DEFAULT"
__nv_reservedSMEM_offset_0_alias:
	.zero		0
	.zero		64


//--------------------- .nv.constant0._Z4loraPfS_S_iii --------------------------
	.section	.nv.constant0._Z4loraPfS_S_iii,"a",@progbits
	.sectionflags	@""
	.align	4
.nv.constant0._Z4loraPfS_S_iii:
	.zero		932


//--------------------- SYMBOLS --------------------------

	.type		.nv.reservedSmem.offset0,@object
	.size		.nv.reservedSmem.offset0,0x4
	.type		.nv.reservedSmem.cap,@object
	.size		.nv.reservedSmem.cap,0x4
